//
// Generated by NVIDIA NVVM Compiler
//
// Compiler Build ID: CL-36424714
// Cuda compilation tools, release 13.0, V13.0.88
// Based on NVVM 20.0.0
//

.version 9.0
.target sm_100
.address_size 64

	// .globl	_Z10copyKernelPii

.visible .entry _Z10copyKernelPii(
	.param .u64 .ptr .align 1 _Z10copyKernelPii_param_0,
	.param .u32 _Z10copyKernelPii_param_1
)
{


	ret;

}


// ===== COMPILED SASS (sm_100) =====

	.target	sm_100

	.elftype	@"ET_EXEC"


//--------------------- .note.nv.tkinfo           --------------------------
	.section	.note.nv.tkinfo,"",@"SHT_NOTE"
	.sectionflags	@"SHF_NOTE_NV_TKINFO"
	.tkinfo
        /*0018*/ 	.word	0x00000002
        /*0030*/ 	.string	""
        /*0030*/ 	.string	"ptxas"
        /*0030*/ 	.string	"Cuda compilation tools, release 13.0, V13.0.88"
        /*0030*/ 	.string	"Build cuda_13.0.r13.0/compiler.36424714_0"
        /*0030*/ 	.string	"-arch sm_100 -m 64 "



//--------------------- .note.nv.cuinfo           --------------------------
	.section	.note.nv.cuinfo,"",@"SHT_NOTE"
	.sectionflags	@"SHF_NOTE_NV_CUINFO"
        /*0018*/ 	.short	0x0002
        /*001a*/ 	.short	0x0064
        /*001c*/ 	.short	0x0082
	.zero		2


//--------------------- .nv.info                  --------------------------
	.section	.nv.info,"",@"SHT_CUDA_INFO"
	.align	4


	//----- nvinfo : EIATTR_REGCOUNT
	.align		4
        /*0000*/ 	.byte	0x04, 0x2f
        /*0002*/ 	.short	(.L_1 - .L_0)
	.align		4
.L_0:
        /*0004*/ 	.word	index@(_Z10copyKernelPii)
        /*0008*/ 	.word	0x00000004


	//----- nvinfo : EIATTR_FRAME_SIZE
	.align		4
.L_1:
        /*000c*/ 	.byte	0x04, 0x11
        /*000e*/ 	.short	(.L_3 - .L_2)
	.align		4
.L_2:
        /*0010*/ 	.word	index@(_Z10copyKernelPii)
        /*0014*/ 	.word	0x00000000


	//----- nvinfo : EIATTR_MIN_STACK_SIZE
	.align		4
.L_3:
        /*0018*/ 	.byte	0x04, 0x12
        /*001a*/ 	.short	(.L_5 - .L_4)
	.align		4
.L_4:
        /*001c*/ 	.word	index@(_Z10copyKernelPii)
        /*0020*/ 	.word	0x00000000
.L_5:


//--------------------- .nv.compat                --------------------------
	.section	.nv.compat,"",@"SHT_CUDA_COMPAT_INFO"
	.align	4
        /*0000*/ 	.byte	0x02, 0x09, 0x00, 0x00, 0x02, 0x02, 0x01, 0x00, 0x02, 0x05, 0x05, 0x00, 0x03, 0x07, 0x01, 0x01
        /*0010*/ 	.byte	0x02, 0x03, 0x00, 0x00, 0x02, 0x06, 0x01, 0x00, 0x04, 0x0b, 0x08, 0x00, 0x09, 0x00, 0x00, 0x00
        /*0020*/ 	.byte	0x00, 0x00, 0x00, 0x00


//--------------------- .nv.info._Z10copyKernelPii --------------------------
	.section	.nv.info._Z10copyKernelPii,"",@"SHT_CUDA_INFO"
	.sectionflags	@""
	.align	4


	//----- nvinfo : EIATTR_CUDA_API_VERSION
	.align		4
        /*0000*/ 	.byte	0x04, 0x37
        /*0002*/ 	.short	(.L_7 - .L_6)
.L_6:
        /*0004*/ 	.word	0x00000082


	//----- nvinfo : EIATTR_KPARAM_INFO
	.align		4
.L_7:
        /*0008*/ 	.byte	0x04, 0x17
        /*000a*/ 	.short	(.L_9 - .L_8)
.L_8:
        /*000c*/ 	.word	0x00000000
        /*0010*/ 	.short	0x0001
        /*0012*/ 	.short	0x0008
        /*0014*/ 	.byte	0x00, 0xf0, 0x11, 0x00


	//----- nvinfo : EIATTR_KPARAM_INFO
	.align		4
.L_9:
        /*0018*/ 	.byte	0x04, 0x17
        /*001a*/ 	.short	(.L_11 - .L_10)
.L_10:
        /*001c*/ 	.word	0x00000000
        /*0020*/ 	.short	0x0000
        /*0022*/ 	.short	0x0000
        /*0024*/ 	.byte	0x00, 0xf5, 0x21, 0x00


	//----- nvinfo : EIATTR_SPARSE_MMA_MASK
	.align		4
.L_11:
        /*0028*/ 	.byte	0x03, 0x50
        /*002a*/ 	.short	0x0000


	//----- nvinfo : EIATTR_MAXREG_COUNT
	.align		4
        /*002c*/ 	.byte	0x03, 0x1b
        /*002e*/ 	.short	0x00ff


	//----- nvinfo : EIATTR_MERCURY_ISA_VERSION
	.align		4
        /*0030*/ 	.byte	0x03, 0x5f
        /*0032*/ 	.short	0x0101


	//----- nvinfo : EIATTR_VRC_CTA_INIT_COUNT
	.align		4
        /*0034*/ 	.byte	0x02, 0x4a
	.zero		1
	.zero		1


	//----- nvinfo : EIATTR_EXIT_INSTR_OFFSETS
	.align		4
        /*0038*/ 	.byte	0x04, 0x1c
        /*003a*/ 	.short	(.L_13 - .L_12)


	//   ....[0]....
.L_12:
        /*003c*/ 	.word	0x00000010


	//----- nvinfo : EIATTR_CBANK_PARAM_SIZE
	.align		4
.L_13:
        /*0040*/ 	.byte	0x03, 0x19
        /*0042*/ 	.short	0x000c


	//----- nvinfo : EIATTR_PARAM_CBANK
	.align		4
        /*0044*/ 	.byte	0x04, 0x0a
        /*0046*/ 	.short	(.L_15 - .L_14)
	.align		4
.L_14:
        /*0048*/ 	.word	index@(.nv.constant0._Z10copyKernelPii)
        /*004c*/ 	.short	0x0380
        /*004e*/ 	.short	0x000c


	//----- nvinfo : EIATTR_SW_WAR
	.align		4
.L_15:
        /*0050*/ 	.byte	0x04, 0x36
        /*0052*/ 	.short	(.L_17 - .L_16)
.L_16:
        /*0054*/ 	.word	0x00000008
.L_17:


//--------------------- .nv.callgraph             --------------------------
	.section	.nv.callgraph,"",@"SHT_CUDA_CALLGRAPH"
	.align	4
	.sectionentsize	8
	.align		4
        /*0000*/ 	.word	0x00000000
	.align		4
        /*0004*/ 	.word	0xffffffff
	.align		4
        /*0008*/ 	.word	0x00000000
	.align		4
        /*000c*/ 	.word	0xfffffffe
	.align		4
        /*0010*/ 	.word	0x00000000
	.align		4
        /*0014*/ 	.word	0xfffffffd
	.align		4
        /*0018*/ 	.word	0x00000000
	.align		4
        /*001c*/ 	.word	0xfffffffc


//--------------------- .text._Z10copyKernelPii   --------------------------
	.section	.text._Z10copyKernelPii,"ax",@progbits
	.align	128
        .global         _Z10copyKernelPii
        .type           _Z10copyKernelPii,@function
        .size           _Z10copyKernelPii,(.L_x_1 - _Z10copyKernelPii)
        .other          _Z10copyKernelPii,@"STO_CUDA_ENTRY STV_DEFAULT"
_Z10copyKernelPii:
.text._Z10copyKernelPii:
[----:B------:R-:W-:Y:S01]  /*0000*/  LDC R1, c[0x0][0x37c] ;  /* 0x0000df00ff017b82 */ /* 0x000fe20000000800 */
[----:B------:R-:W-:Y:S05]  /*0010*/  EXIT ;  /* 0x000000000000794d */ /* 0x000fea0003800000 */
.L_x_0:
[----:B------:R-:W-:-:S00]  /*0020*/  BRA `(.L_x_0) ;  /* 0xfffffffc00fc7947 */ /* 0x000fc0000383ffff */
[----:B------:R-:W-:-:S00]  /*0030*/  NOP ;  /* 0x0000000000007918 */ /* 0x000fc00000000000 */
        /* <DEDUP_REMOVED lines=12> */
.L_x_1:


//--------------------- .nv.shared.reserved.0     --------------------------
	.section	.nv.shared.reserved.0,"aw",@nobits
	.weak		__nv_reservedSMEM_offset_0_alias
	.size		__nv_reservedSMEM_offset_0_alias, 0, 64
	.other		__nv_reservedSMEM_offset_0_alias,@"STO_CUDA_RESERVED_SHARED STV_DEFAULT"
__nv_reservedSMEM_offset_0_alias:
	.zero		0
	.zero		64


//--------------------- .nv.constant0._Z10copyKernelPii --------------------------
	.section	.nv.constant0._Z10copyKernelPii,"a",@progbits
	.sectionflags	@""
	.align	4
.nv.constant0._Z10copyKernelPii:
	.zero		908


//--------------------- SYMBOLS --------------------------

	.type		.nv.reservedSmem.offset0,@object
	.size		.nv.reservedSmem.offset0,0x4
